//
// Generated by NVIDIA NVVM Compiler
//
// Compiler Build ID: CL-36424714
// Cuda compilation tools, release 13.0, V13.0.88
// Based on NVVM 20.0.0
//

.version 9.0
.target sm_100
.address_size 64

	// .globl	_Z9addKernelPfS_S_i

.visible .entry _Z9addKernelPfS_S_i(
	.param .u64 .ptr .align 1 _Z9addKernelPfS_S_i_param_0,
	.param .u64 .ptr .align 1 _Z9addKernelPfS_S_i_param_1,
	.param .u64 .ptr .align 1 _Z9addKernelPfS_S_i_param_2,
	.param .u32 _Z9addKernelPfS_S_i_param_3
)
{
	.reg .pred 	%p<2>;
	.reg .b32 	%r<3>;
	.reg .b32 	%f<4>;
	.reg .b64 	%rd<11>;

	ld.param.u64 	%rd1, [_Z9addKernelPfS_S_i_param_0];
	ld.param.u64 	%rd2, [_Z9addKernelPfS_S_i_param_1];
	ld.param.u64 	%rd3, [_Z9addKernelPfS_S_i_param_2];
	ld.param.u32 	%r2, [_Z9addKernelPfS_S_i_param_3];
	mov.u32 	%r1, %tid.x;
	setp.ge.s32 	%p1, %r1, %r2;
	@%p1 bra 	$L__BB0_2;
	cvta.to.global.u64 	%rd4, %rd1;
	cvta.to.global.u64 	%rd5, %rd2;
	cvta.to.global.u64 	%rd6, %rd3;
	mul.wide.u32 	%rd7, %r1, 4;
	add.s64 	%rd8, %rd4, %rd7;
	ld.global.f32 	%f1, [%rd8];
	add.s64 	%rd9, %rd5, %rd7;
	ld.global.f32 	%f2, [%rd9];
	add.f32 	%f3, %f1, %f2;
	add.s64 	%rd10, %rd6, %rd7;
	st.global.f32 	[%rd10], %f3;
$L__BB0_2:
	ret;

}


// ===== COMPILED SASS (sm_100) =====

	.target	sm_100

	.elftype	@"ET_EXEC"


//--------------------- .note.nv.tkinfo           --------------------------
	.section	.note.nv.tkinfo,"",@"SHT_NOTE"
	.sectionflags	@"SHF_NOTE_NV_TKINFO"
	.tkinfo
        /*0018*/ 	.word	0x00000002
        /*0030*/ 	.string	""
        /*0030*/ 	.string	"ptxas"
        /*0030*/ 	.string	"Cuda compilation tools, release 13.0, V13.0.88"
        /*0030*/ 	.string	"Build cuda_13.0.r13.0/compiler.36424714_0"
        /*0030*/ 	.string	"-arch sm_100 -m 64 "



//--------------------- .note.nv.cuinfo           --------------------------
	.section	.note.nv.cuinfo,"",@"SHT_NOTE"
	.sectionflags	@"SHF_NOTE_NV_CUINFO"
        /*0018*/ 	.short	0x0002
        /*001a*/ 	.short	0x0064
        /*001c*/ 	.short	0x0082
	.zero		2


//--------------------- .nv.info                  --------------------------
	.section	.nv.info,"",@"SHT_CUDA_INFO"
	.align	4


	//----- nvinfo : EIATTR_REGCOUNT
	.align		4
        /*0000*/ 	.byte	0x04, 0x2f
        /*0002*/ 	.short	(.L_1 - .L_0)
	.align		4
.L_0:
        /*0004*/ 	.word	index@(_Z9addKernelPfS_S_i)
        /*0008*/ 	.word	0x0000000c


	//----- nvinfo : EIATTR_FRAME_SIZE
	.align		4
.L_1:
        /*000c*/ 	.byte	0x04, 0x11
        /*000e*/ 	.short	(.L_3 - .L_2)
	.align		4
.L_2:
        /*0010*/ 	.word	index@(_Z9addKernelPfS_S_i)
        /*0014*/ 	.word	0x00000000


	//----- nvinfo : EIATTR_MIN_STACK_SIZE
	.align		4
.L_3:
        /*0018*/ 	.byte	0x04, 0x12
        /*001a*/ 	.short	(.L_5 - .L_4)
	.align		4
.L_4:
        /*001c*/ 	.word	index@(_Z9addKernelPfS_S_i)
        /*0020*/ 	.word	0x00000000
.L_5:


//--------------------- .nv.compat                --------------------------
	.section	.nv.compat,"",@"SHT_CUDA_COMPAT_INFO"
	.align	4
        /*0000*/ 	.byte	0x02, 0x09, 0x00, 0x00, 0x02, 0x02, 0x01, 0x00, 0x02, 0x05, 0x05, 0x00, 0x03, 0x07, 0x01, 0x01
        /*0010*/ 	.byte	0x02, 0x03, 0x00, 0x00, 0x02, 0x06, 0x01, 0x00, 0x04, 0x0b, 0x08, 0x00, 0x09, 0x00, 0x00, 0x00
        /*0020*/ 	.byte	0x00, 0x00, 0x00, 0x00


//--------------------- .nv.info._Z9addKernelPfS_S_i --------------------------
	.section	.nv.info._Z9addKernelPfS_S_i,"",@"SHT_CUDA_INFO"
	.sectionflags	@""
	.align	4


	//----- nvinfo : EIATTR_CUDA_API_VERSION
	.align		4
        /*0000*/ 	.byte	0x04, 0x37
        /*0002*/ 	.short	(.L_7 - .L_6)
.L_6:
        /*0004*/ 	.word	0x00000082


	//----- nvinfo : EIATTR_KPARAM_INFO
	.align		4
.L_7:
        /*0008*/ 	.byte	0x04, 0x17
        /*000a*/ 	.short	(.L_9 - .L_8)
.L_8:
        /*000c*/ 	.word	0x00000000
        /*0010*/ 	.short	0x0003
        /*0012*/ 	.short	0x0018
        /*0014*/ 	.byte	0x00, 0xf0, 0x11, 0x00


	//----- nvinfo : EIATTR_KPARAM_INFO
	.align		4
.L_9:
        /*0018*/ 	.byte	0x04, 0x17
        /*001a*/ 	.short	(.L_11 - .L_10)
.L_10:
        /*001c*/ 	.word	0x00000000
        /*0020*/ 	.short	0x0002
        /*0022*/ 	.short	0x0010
        /*0024*/ 	.byte	0x00, 0xf5, 0x21, 0x00


	//----- nvinfo : EIATTR_KPARAM_INFO
	.align		4
.L_11:
        /*0028*/ 	.byte	0x04, 0x17
        /*002a*/ 	.short	(.L_13 - .L_12)
.L_12:
        /*002c*/ 	.word	0x00000000
        /*0030*/ 	.short	0x0001
        /*0032*/ 	.short	0x0008
        /*0034*/ 	.byte	0x00, 0xf5, 0x21, 0x00


	//----- nvinfo : EIATTR_KPARAM_INFO
	.align		4
.L_13:
        /*0038*/ 	.byte	0x04, 0x17
        /*003a*/ 	.short	(.L_15 - .L_14)
.L_14:
        /*003c*/ 	.word	0x00000000
        /*0040*/ 	.short	0x0000
        /*0042*/ 	.short	0x0000
        /*0044*/ 	.byte	0x00, 0xf5, 0x21, 0x00


	//----- nvinfo : EIATTR_SPARSE_MMA_MASK
	.align		4
.L_15:
        /*0048*/ 	.byte	0x03, 0x50
        /*004a*/ 	.short	0x0000


	//----- nvinfo : EIATTR_MAXREG_COUNT
	.align		4
        /*004c*/ 	.byte	0x03, 0x1b
        /*004e*/ 	.short	0x00ff


	//----- nvinfo : EIATTR_MERCURY_ISA_VERSION
	.align		4
        /*0050*/ 	.byte	0x03, 0x5f
        /*0052*/ 	.short	0x0101


	//----- nvinfo : EIATTR_VRC_CTA_INIT_COUNT
	.align		4
        /*0054*/ 	.byte	0x02, 0x4a
	.zero		1
	.zero		1


	//----- nvinfo : EIATTR_EXIT_INSTR_OFFSETS
	.align		4
        /*0058*/ 	.byte	0x04, 0x1c
        /*005a*/ 	.short	(.L_17 - .L_16)


	//   ....[0]....
.L_16:
        /*005c*/ 	.word	0x00000040


	//   ....[1]....
        /*0060*/ 	.word	0x00000100


	//----- nvinfo : EIATTR_CBANK_PARAM_SIZE
	.align		4
.L_17:
        /*0064*/ 	.byte	0x03, 0x19
        /*0066*/ 	.short	0x001c


	//----- nvinfo : EIATTR_PARAM_CBANK
	.align		4
        /*0068*/ 	.byte	0x04, 0x0a
        /*006a*/ 	.short	(.L_19 - .L_18)
	.align		4
.L_18:
        /*006c*/ 	.word	index@(.nv.constant0._Z9addKernelPfS_S_i)
        /*0070*/ 	.short	0x0380
        /*0072*/ 	.short	0x001c


	//----- nvinfo : EIATTR_SW_WAR
	.align		4
.L_19:
        /*0074*/ 	.byte	0x04, 0x36
        /*0076*/ 	.short	(.L_21 - .L_20)
.L_20:
        /*0078*/ 	.word	0x00000008
.L_21:


//--------------------- .nv.callgraph             --------------------------
	.section	.nv.callgraph,"",@"SHT_CUDA_CALLGRAPH"
	.align	4
	.sectionentsize	8
	.align		4
        /*0000*/ 	.word	0x00000000
	.align		4
        /*0004*/ 	.word	0xffffffff
	.align		4
        /*0008*/ 	.word	0x00000000
	.align		4
        /*000c*/ 	.word	0xfffffffe
	.align		4
        /*0010*/ 	.word	0x00000000
	.align		4
        /*0014*/ 	.word	0xfffffffd
	.align		4
        /*0018*/ 	.word	0x00000000
	.align		4
        /*001c*/ 	.word	0xfffffffc


//--------------------- .text._Z9addKernelPfS_S_i --------------------------
	.section	.text._Z9addKernelPfS_S_i,"ax",@progbits
	.align	128
        .global         _Z9addKernelPfS_S_i
        .type           _Z9addKernelPfS_S_i,@function
        .size           _Z9addKernelPfS_S_i,(.L_x_1 - _Z9addKernelPfS_S_i)
        .other          _Z9addKernelPfS_S_i,@"STO_CUDA_ENTRY STV_DEFAULT"
_Z9addKernelPfS_S_i:
.text._Z9addKernelPfS_S_i:
[----:B------:R-:W-:Y:S01]  /*0000*/  LDC R1, c[0x0][0x37c] ;  /* 0x0000df00ff017b82 */ /* 0x000fe20000000800 */
[----:B------:R-:W0:Y:S01]  /*0010*/  S2R R9, SR_TID.X ;  /* 0x0000000000097919 */ /* 0x000e220000002100 */
[----:B------:R-:W0:Y:S02]  /*0020*/  LDCU UR4, c[0x0][0x398] ;  /* 0x00007300ff0477ac */ /* 0x000e240008000800 */
[----:B0-----:R-:W-:-:S13]  /*0030*/  ISETP.GE.AND P0, PT, R9, UR4, PT ;  /* 0x0000000409007c0c */ /* 0x001fda000bf06270 */
[----:B------:R-:W-:Y:S05]  /*0040*/  @P0 EXIT ;  /* 0x000000000000094d */ /* 0x000fea0003800000 */
[----:B------:R-:W0:Y:S01]  /*0050*/  LDC.64 R2, c[0x0][0x380] ;  /* 0x0000e000ff027b82 */ /* 0x000e220000000a00 */
[----:B------:R-:W1:Y:S07]  /*0060*/  LDCU.64 UR4, c[0x0][0x358] ;  /* 0x00006b00ff0477ac */ /* 0x000e6e0008000a00 */
[----:B------:R-:W2:Y:S08]  /*0070*/  LDC.64 R4, c[0x0][0x388] ;  /* 0x0000e200ff047b82 */ /* 0x000eb00000000a00 */
[----:B------:R-:W3:Y:S01]  /*0080*/  LDC.64 R6, c[0x0][0x390] ;  /* 0x0000e400ff067b82 */ /* 0x000ee20000000a00 */
[----:B0-----:R-:W-:-:S06]  /*0090*/  IMAD.WIDE.U32 R2, R9, 0x4, R2 ;  /* 0x0000000409027825 */ /* 0x001fcc00078e0002 */
[----:B-1----:R-:W4:Y:S01]  /*00a0*/  LDG.E R2, desc[UR4][R2.64] ;  /* 0x0000000402027981 */ /* 0x002f22000c1e1900 */
[----:B--2---:R-:W-:-:S06]  /*00b0*/  IMAD.WIDE.U32 R4, R9, 0x4, R4 ;  /* 0x0000000409047825 */ /* 0x004fcc00078e0004 */
[----:B------:R-:W4:Y:S01]  /*00c0*/  LDG.E R5, desc[UR4][R4.64] ;  /* 0x0000000404057981 */ /* 0x000f22000c1e1900 */
[----:B---3--:R-:W-:-:S04]  /*00d0*/  IMAD.WIDE.U32 R6, R9, 0x4, R6 ;  /* 0x0000000409067825 */ /* 0x008fc800078e0006 */
[----:B----4-:R-:W-:-:S05]  /*00e0*/  FADD R9, R2, R5 ;  /* 0x0000000502097221 */ /* 0x010fca0000000000 */
[----:B------:R-:W-:Y:S01]  /*00f0*/  STG.E desc[UR4][R6.64], R9 ;  /* 0x0000000906007986 */ /* 0x000fe2000c101904 */
[----:B------:R-:W-:Y:S05]  /*0100*/  EXIT ;  /* 0x000000000000794d */ /* 0x000fea0003800000 */
.L_x_0:
[----:B------:R-:W-:-:S00]  /*0110*/  BRA `(.L_x_0) ;  /* 0xfffffffc00fc7947 */ /* 0x000fc0000383ffff */
[----:B------:R-:W-:-:S00]  /*0120*/  NOP ;  /* 0x0000000000007918 */ /* 0x000fc00000000000 */
        /* <DEDUP_REMOVED lines=13> */
.L_x_1:


//--------------------- .nv.shared.reserved.0     --------------------------
	.section	.nv.shared.reserved.0,"aw",@nobits
	.weak		__nv_reservedSMEM_offset_0_alias
	.size		__nv_reservedSMEM_offset_0_alias, 0, 64
	.other		__nv_reservedSMEM_offset_0_alias,@"STO_CUDA_RESERVED_SHARED STV_DEFAULT"
__nv_reservedSMEM_offset_0_alias:
	.zero		0
	.zero		64


//--------------------- .nv.constant0._Z9addKernelPfS_S_i --------------------------
	.section	.nv.constant0._Z9addKernelPfS_S_i,"a",@progbits
	.sectionflags	@""
	.align	4
.nv.constant0._Z9addKernelPfS_S_i:
	.zero		924


//--------------------- SYMBOLS --------------------------

	.type		.nv.reservedSmem.offset0,@object
	.size		.nv.reservedSmem.offset0,0x4
